//
// Generated by NVIDIA NVVM Compiler
//
// Compiler Build ID: CL-36424714
// Cuda compilation tools, release 13.0, V13.0.88
// Based on NVVM 20.0.0
//

.version 9.0
.target sm_100
.address_size 64

	// .globl	_Z21multi_vector_additioniPKdPd
// _ZZ27multi_vector_addition_shmemiPKdPdE3s_v has been demoted
.extern .shared .align 16 .b8 s_v[];

.visible .entry _Z21multi_vector_additioniPKdPd(
	.param .u32 _Z21multi_vector_additioniPKdPd_param_0,
	.param .u64 .ptr .align 1 _Z21multi_vector_additioniPKdPd_param_1,
	.param .u64 .ptr .align 1 _Z21multi_vector_additioniPKdPd_param_2
)
{
	.reg .pred 	%p<2>;
	.reg .b32 	%r<14>;
	.reg .b64 	%rd<9>;
	.reg .b64 	%fd<4>;

	ld.param.u32 	%r4, [_Z21multi_vector_additioniPKdPd_param_0];
	ld.param.u64 	%rd1, [_Z21multi_vector_additioniPKdPd_param_1];
	ld.param.u64 	%rd2, [_Z21multi_vector_additioniPKdPd_param_2];
	mov.u32 	%r5, %ctaid.x;
	mov.u32 	%r6, %ntid.x;
	mov.u32 	%r7, %tid.x;
	mad.lo.s32 	%r1, %r5, %r6, %r7;
	mov.u32 	%r8, %ctaid.y;
	mov.u32 	%r9, %ntid.y;
	mov.u32 	%r10, %tid.y;
	mad.lo.s32 	%r11, %r8, %r9, %r10;
	max.s32 	%r12, %r1, %r11;
	setp.ge.s32 	%p1, %r12, %r4;
	@%p1 bra 	$L__BB0_2;
	cvta.to.global.u64 	%rd3, %rd2;
	cvta.to.global.u64 	%rd4, %rd1;
	mad.lo.s32 	%r13, %r11, %r4, %r1;
	mul.wide.s32 	%rd5, %r13, 8;
	add.s64 	%rd6, %rd3, %rd5;
	ld.global.f64 	%fd1, [%rd6];
	mul.wide.s32 	%rd7, %r1, 8;
	add.s64 	%rd8, %rd4, %rd7;
	ld.global.f64 	%fd2, [%rd8];
	add.f64 	%fd3, %fd1, %fd2;
	st.global.f64 	[%rd6], %fd3;
$L__BB0_2:
	ret;

}
	// .globl	_Z27multi_vector_addition_shmemiPKdPd
.visible .entry _Z27multi_vector_addition_shmemiPKdPd(
	.param .u32 _Z27multi_vector_addition_shmemiPKdPd_param_0,
	.param .u64 .ptr .align 1 _Z27multi_vector_addition_shmemiPKdPd_param_1,
	.param .u64 .ptr .align 1 _Z27multi_vector_addition_shmemiPKdPd_param_2
)
{
	.reg .pred 	%p<3>;
	.reg .b32 	%r<15>;
	.reg .b64 	%rd<9>;
	.reg .b64 	%fd<5>;
	// demoted variable
	.shared .align 8 .b8 _ZZ27multi_vector_addition_shmemiPKdPdE3s_v[256];
	ld.param.u32 	%r4, [_Z27multi_vector_addition_shmemiPKdPd_param_0];
	ld.param.u64 	%rd1, [_Z27multi_vector_addition_shmemiPKdPd_param_1];
	ld.param.u64 	%rd2, [_Z27multi_vector_addition_shmemiPKdPd_param_2];
	mov.u32 	%r5, %ctaid.x;
	mov.u32 	%r6, %ntid.x;
	mov.u32 	%r7, %tid.x;
	mad.lo.s32 	%r1, %r5, %r6, %r7;
	mov.u32 	%r8, %ctaid.y;
	mov.u32 	%r9, %ntid.y;
	mov.u32 	%r10, %tid.y;
	mad.lo.s32 	%r2, %r8, %r9, %r10;
	setp.ge.s32 	%p1, %r1, %r4;
	shl.b32 	%r11, %r7, 3;
	mov.u32 	%r12, _ZZ27multi_vector_addition_shmemiPKdPdE3s_v;
	add.s32 	%r3, %r12, %r11;
	@%p1 bra 	$L__BB1_2;
	cvta.to.global.u64 	%rd3, %rd1;
	mul.wide.s32 	%rd4, %r1, 8;
	add.s64 	%rd5, %rd3, %rd4;
	ld.global.f64 	%fd1, [%rd5];
	st.shared.f64 	[%r3], %fd1;
$L__BB1_2:
	bar.sync 	0;
	max.s32 	%r13, %r1, %r2;
	setp.ge.s32 	%p2, %r13, %r4;
	@%p2 bra 	$L__BB1_4;
	mad.lo.s32 	%r14, %r2, %r4, %r1;
	cvta.to.global.u64 	%rd6, %rd2;
	mul.wide.s32 	%rd7, %r14, 8;
	add.s64 	%rd8, %rd6, %rd7;
	ld.global.f64 	%fd2, [%rd8];
	ld.shared.f64 	%fd3, [%r3];
	add.f64 	%fd4, %fd2, %fd3;
	st.global.f64 	[%rd8], %fd4;
$L__BB1_4:
	ret;

}
	// .globl	_Z35multi_vector_addition_dynamic_shmemiPKdPd
.visible .entry _Z35multi_vector_addition_dynamic_shmemiPKdPd(
	.param .u32 _Z35multi_vector_addition_dynamic_shmemiPKdPd_param_0,
	.param .u64 .ptr .align 1 _Z35multi_vector_addition_dynamic_shmemiPKdPd_param_1,
	.param .u64 .ptr .align 1 _Z35multi_vector_addition_dynamic_shmemiPKdPd_param_2
)
{
	.reg .pred 	%p<3>;
	.reg .b32 	%r<15>;
	.reg .b32 	%f<3>;
	.reg .b64 	%rd<9>;
	.reg .b64 	%fd<5>;

	ld.param.u32 	%r4, [_Z35multi_vector_addition_dynamic_shmemiPKdPd_param_0];
	ld.param.u64 	%rd1, [_Z35multi_vector_addition_dynamic_shmemiPKdPd_param_1];
	ld.param.u64 	%rd2, [_Z35multi_vector_addition_dynamic_shmemiPKdPd_param_2];
	mov.u32 	%r5, %ctaid.x;
	mov.u32 	%r6, %ntid.x;
	mov.u32 	%r7, %tid.x;
	mad.lo.s32 	%r1, %r5, %r6, %r7;
	mov.u32 	%r8, %ctaid.y;
	mov.u32 	%r9, %ntid.y;
	mov.u32 	%r10, %tid.y;
	mad.lo.s32 	%r2, %r8, %r9, %r10;
	setp.ge.s32 	%p1, %r1, %r4;
	shl.b32 	%r11, %r7, 2;
	mov.u32 	%r12, s_v;
	add.s32 	%r3, %r12, %r11;
	@%p1 bra 	$L__BB2_2;
	cvta.to.global.u64 	%rd3, %rd1;
	mul.wide.s32 	%rd4, %r1, 8;
	add.s64 	%rd5, %rd3, %rd4;
	ld.global.f64 	%fd1, [%rd5];
	cvt.rn.f32.f64 	%f1, %fd1;
	st.shared.f32 	[%r3], %f1;
$L__BB2_2:
	bar.sync 	0;
	max.s32 	%r13, %r1, %r2;
	setp.ge.s32 	%p2, %r13, %r4;
	@%p2 bra 	$L__BB2_4;
	mad.lo.s32 	%r14, %r2, %r4, %r1;
	cvta.to.global.u64 	%rd6, %rd2;
	mul.wide.s32 	%rd7, %r14, 8;
	add.s64 	%rd8, %rd6, %rd7;
	ld.global.f64 	%fd2, [%rd8];
	ld.shared.f32 	%f2, [%r3];
	cvt.f64.f32 	%fd3, %f2;
	add.f64 	%fd4, %fd2, %fd3;
	st.global.f64 	[%rd8], %fd4;
$L__BB2_4:
	ret;

}


// ===== COMPILED SASS (sm_100) =====

	.target	sm_100

	.elftype	@"ET_EXEC"


//--------------------- .note.nv.tkinfo           --------------------------
	.section	.note.nv.tkinfo,"",@"SHT_NOTE"
	.sectionflags	@"SHF_NOTE_NV_TKINFO"
	.tkinfo
        /*0018*/ 	.word	0x00000002
        /*0030*/ 	.string	""
        /*0030*/ 	.string	"ptxas"
        /*0030*/ 	.string	"Cuda compilation tools, release 13.0, V13.0.88"
        /*0030*/ 	.string	"Build cuda_13.0.r13.0/compiler.36424714_0"
        /*0030*/ 	.string	"-arch sm_100 -m 64 "



//--------------------- .note.nv.cuinfo           --------------------------
	.section	.note.nv.cuinfo,"",@"SHT_NOTE"
	.sectionflags	@"SHF_NOTE_NV_CUINFO"
        /*0018*/ 	.short	0x0002
        /*001a*/ 	.short	0x0064
        /*001c*/ 	.short	0x0082
	.zero		2


//--------------------- .nv.info                  --------------------------
	.section	.nv.info,"",@"SHT_CUDA_INFO"
	.align	4


	//----- nvinfo : EIATTR_REGCOUNT
	.align		4
        /*0000*/ 	.byte	0x04, 0x2f
        /*0002*/ 	.short	(.L_1 - .L_0)
	.align		4
.L_0:
        /*0004*/ 	.word	index@(_Z21multi_vector_additioniPKdPd)
        /*0008*/ 	.word	0x0000000c


	//----- nvinfo : EIATTR_FRAME_SIZE
	.align		4
.L_1:
        /*000c*/ 	.byte	0x04, 0x11
        /*000e*/ 	.short	(.L_3 - .L_2)
	.align		4
.L_2:
        /*0010*/ 	.word	index@(_Z21multi_vector_additioniPKdPd)
        /*0014*/ 	.word	0x00000000


	//----- nvinfo : EIATTR_REGCOUNT
	.align		4
.L_3:
        /*0018*/ 	.byte	0x04, 0x2f
        /*001a*/ 	.short	(.L_5 - .L_4)
	.align		4
.L_4:
        /*001c*/ 	.word	index@(_Z27multi_vector_addition_shmemiPKdPd)
        /*0020*/ 	.word	0x0000000a


	//----- nvinfo : EIATTR_FRAME_SIZE
	.align		4
.L_5:
        /*0024*/ 	.byte	0x04, 0x11
        /*0026*/ 	.short	(.L_7 - .L_6)
	.align		4
.L_6:
        /*0028*/ 	.word	index@(_Z27multi_vector_addition_shmemiPKdPd)
        /*002c*/ 	.word	0x00000000


	//----- nvinfo : EIATTR_REGCOUNT
	.align		4
.L_7:
        /*0030*/ 	.byte	0x04, 0x2f
        /*0032*/ 	.short	(.L_9 - .L_8)
	.align		4
.L_8:
        /*0034*/ 	.word	index@(_Z35multi_vector_addition_dynamic_shmemiPKdPd)
        /*0038*/ 	.word	0x0000000b


	//----- nvinfo : EIATTR_FRAME_SIZE
	.align		4
.L_9:
        /*003c*/ 	.byte	0x04, 0x11
        /*003e*/ 	.short	(.L_11 - .L_10)
	.align		4
.L_10:
        /*0040*/ 	.word	index@(_Z35multi_vector_addition_dynamic_shmemiPKdPd)
        /*0044*/ 	.word	0x00000000


	//----- nvinfo : EIATTR_MIN_STACK_SIZE
	.align		4
.L_11:
        /*0048*/ 	.byte	0x04, 0x12
        /*004a*/ 	.short	(.L_13 - .L_12)
	.align		4
.L_12:
        /*004c*/ 	.word	index@(_Z35multi_vector_addition_dynamic_shmemiPKdPd)
        /*0050*/ 	.word	0x00000000


	//----- nvinfo : EIATTR_MIN_STACK_SIZE
	.align		4
.L_13:
        /*0054*/ 	.byte	0x04, 0x12
        /*0056*/ 	.short	(.L_15 - .L_14)
	.align		4
.L_14:
        /*0058*/ 	.word	index@(_Z27multi_vector_addition_shmemiPKdPd)
        /*005c*/ 	.word	0x00000000


	//----- nvinfo : EIATTR_MIN_STACK_SIZE
	.align		4
.L_15:
        /*0060*/ 	.byte	0x04, 0x12
        /*0062*/ 	.short	(.L_17 - .L_16)
	.align		4
.L_16:
        /*0064*/ 	.word	index@(_Z21multi_vector_additioniPKdPd)
        /*0068*/ 	.word	0x00000000
.L_17:


//--------------------- .nv.compat                --------------------------
	.section	.nv.compat,"",@"SHT_CUDA_COMPAT_INFO"
	.align	4
        /*0000*/ 	.byte	0x02, 0x09, 0x00, 0x00, 0x02, 0x02, 0x01, 0x00, 0x02, 0x05, 0x05, 0x00, 0x03, 0x07, 0x01, 0x01
        /*0010*/ 	.byte	0x02, 0x03, 0x00, 0x00, 0x02, 0x06, 0x01, 0x00, 0x04, 0x0b, 0x08, 0x00, 0x01, 0x00, 0x00, 0x00
        /*0020*/ 	.byte	0x00, 0x00, 0x00, 0x00


//--------------------- .nv.info._Z35multi_vector_addition_dynamic_shmemiPKdPd --------------------------
	.section	.nv.info._Z35multi_vector_addition_dynamic_shmemiPKdPd,"",@"SHT_CUDA_INFO"
	.sectionflags	@""
	.align	4


	//----- nvinfo : EIATTR_CUDA_API_VERSION
	.align		4
        /*0000*/ 	.byte	0x04, 0x37
        /*0002*/ 	.short	(.L_19 - .L_18)
.L_18:
        /*0004*/ 	.word	0x00000082


	//----- nvinfo : EIATTR_KPARAM_INFO
	.align		4
.L_19:
        /*0008*/ 	.byte	0x04, 0x17
        /*000a*/ 	.short	(.L_21 - .L_20)
.L_20:
        /*000c*/ 	.word	0x00000000
        /*0010*/ 	.short	0x0002
        /*0012*/ 	.short	0x0010
        /*0014*/ 	.byte	0x00, 0xf5, 0x21, 0x00


	//----- nvinfo : EIATTR_KPARAM_INFO
	.align		4
.L_21:
        /*0018*/ 	.byte	0x04, 0x17
        /*001a*/ 	.short	(.L_23 - .L_22)
.L_22:
        /*001c*/ 	.word	0x00000000
        /*0020*/ 	.short	0x0001
        /*0022*/ 	.short	0x0008
        /*0024*/ 	.byte	0x00, 0xf5, 0x21, 0x00


	//----- nvinfo : EIATTR_KPARAM_INFO
	.align		4
.L_23:
        /*0028*/ 	.byte	0x04, 0x17
        /*002a*/ 	.short	(.L_25 - .L_24)
.L_24:
        /*002c*/ 	.word	0x00000000
        /*0030*/ 	.short	0x0000
        /*0032*/ 	.short	0x0000
        /*0034*/ 	.byte	0x00, 0xf0, 0x11, 0x00


	//----- nvinfo : EIATTR_SPARSE_MMA_MASK
	.align		4
.L_25:
        /*0038*/ 	.byte	0x03, 0x50
        /*003a*/ 	.short	0x0000


	//----- nvinfo : EIATTR_MAXREG_COUNT
	.align		4
        /*003c*/ 	.byte	0x03, 0x1b
        /*003e*/ 	.short	0x00ff


	//----- nvinfo : EIATTR_NUM_BARRIERS
	.align		4
        /*0040*/ 	.byte	0x02, 0x4c
        /*0042*/ 	.byte	0x01
	.zero		1


	//----- nvinfo : EIATTR_MERCURY_ISA_VERSION
	.align		4
        /*0044*/ 	.byte	0x03, 0x5f
        /*0046*/ 	.short	0x0101


	//----- nvinfo : EIATTR_VRC_CTA_INIT_COUNT
	.align		4
        /*0048*/ 	.byte	0x02, 0x4a
	.zero		1
	.zero		1


	//----- nvinfo : EIATTR_EXIT_INSTR_OFFSETS
	.align		4
        /*004c*/ 	.byte	0x04, 0x1c
        /*004e*/ 	.short	(.L_27 - .L_26)


	//   ....[0]....
.L_26:
        /*0050*/ 	.word	0x00000180


	//   ....[1]....
        /*0054*/ 	.word	0x00000210


	//----- nvinfo : EIATTR_CBANK_PARAM_SIZE
	.align		4
.L_27:
        /*0058*/ 	.byte	0x03, 0x19
        /*005a*/ 	.short	0x0018


	//----- nvinfo : EIATTR_PARAM_CBANK
	.align		4
        /*005c*/ 	.byte	0x04, 0x0a
        /*005e*/ 	.short	(.L_29 - .L_28)
	.align		4
.L_28:
        /*0060*/ 	.word	index@(.nv.constant0._Z35multi_vector_addition_dynamic_shmemiPKdPd)
        /*0064*/ 	.short	0x0380
        /*0066*/ 	.short	0x0018


	//----- nvinfo : EIATTR_SW_WAR
	.align		4
.L_29:
        /*0068*/ 	.byte	0x04, 0x36
        /*006a*/ 	.short	(.L_31 - .L_30)
.L_30:
        /*006c*/ 	.word	0x00000008
.L_31:


//--------------------- .nv.info._Z27multi_vector_addition_shmemiPKdPd --------------------------
	.section	.nv.info._Z27multi_vector_addition_shmemiPKdPd,"",@"SHT_CUDA_INFO"
	.sectionflags	@""
	.align	4


	//----- nvinfo : EIATTR_CUDA_API_VERSION
	.align		4
        /*0000*/ 	.byte	0x04, 0x37
        /*0002*/ 	.short	(.L_33 - .L_32)
.L_32:
        /*0004*/ 	.word	0x00000082


	//----- nvinfo : EIATTR_KPARAM_INFO
	.align		4
.L_33:
        /*0008*/ 	.byte	0x04, 0x17
        /*000a*/ 	.short	(.L_35 - .L_34)
.L_34:
        /*000c*/ 	.word	0x00000000
        /*0010*/ 	.short	0x0002
        /*0012*/ 	.short	0x0010
        /*0014*/ 	.byte	0x00, 0xf5, 0x21, 0x00


	//----- nvinfo : EIATTR_KPARAM_INFO
	.align		4
.L_35:
        /*0018*/ 	.byte	0x04, 0x17
        /*001a*/ 	.short	(.L_37 - .L_36)
.L_36:
        /*001c*/ 	.word	0x00000000
        /*0020*/ 	.short	0x0001
        /*0022*/ 	.short	0x0008
        /*0024*/ 	.byte	0x00, 0xf5, 0x21, 0x00


	//----- nvinfo : EIATTR_KPARAM_INFO
	.align		4
.L_37:
        /*0028*/ 	.byte	0x04, 0x17
        /*002a*/ 	.short	(.L_39 - .L_38)
.L_38:
        /*002c*/ 	.word	0x00000000
        /*0030*/ 	.short	0x0000
        /*0032*/ 	.short	0x0000
        /*0034*/ 	.byte	0x00, 0xf0, 0x11, 0x00


	//----- nvinfo : EIATTR_SPARSE_MMA_MASK
	.align		4
.L_39:
        /*0038*/ 	.byte	0x03, 0x50
        /*003a*/ 	.short	0x0000


	//----- nvinfo : EIATTR_MAXREG_COUNT
	.align		4
        /*003c*/ 	.byte	0x03, 0x1b
        /*003e*/ 	.short	0x00ff


	//----- nvinfo : EIATTR_NUM_BARRIERS
	.align		4
        /*0040*/ 	.byte	0x02, 0x4c
        /*0042*/ 	.byte	0x01
	.zero		1


	//----- nvinfo : EIATTR_MERCURY_ISA_VERSION
	.align		4
        /*0044*/ 	.byte	0x03, 0x5f
        /*0046*/ 	.short	0x0101


	//----- nvinfo : EIATTR_VRC_CTA_INIT_COUNT
	.align		4
        /*0048*/ 	.byte	0x02, 0x4a
	.zero		1
	.zero		1


	//----- nvinfo : EIATTR_EXIT_INSTR_OFFSETS
	.align		4
        /*004c*/ 	.byte	0x04, 0x1c
        /*004e*/ 	.short	(.L_41 - .L_40)


	//   ....[0]....
.L_40:
        /*0050*/ 	.word	0x00000170


	//   ....[1]....
        /*0054*/ 	.word	0x000001f0


	//----- nvinfo : EIATTR_CBANK_PARAM_SIZE
	.align		4
.L_41:
        /*0058*/ 	.byte	0x03, 0x19
        /*005a*/ 	.short	0x0018


	//----- nvinfo : EIATTR_PARAM_CBANK
	.align		4
        /*005c*/ 	.byte	0x04, 0x0a
        /*005e*/ 	.short	(.L_43 - .L_42)
	.align		4
.L_42:
        /*0060*/ 	.word	index@(.nv.constant0._Z27multi_vector_addition_shmemiPKdPd)
        /*0064*/ 	.short	0x0380
        /*0066*/ 	.short	0x0018


	//----- nvinfo : EIATTR_SW_WAR
	.align		4
.L_43:
        /*0068*/ 	.byte	0x04, 0x36
        /*006a*/ 	.short	(.L_45 - .L_44)
.L_44:
        /*006c*/ 	.word	0x00000008
.L_45:


//--------------------- .nv.info._Z21multi_vector_additioniPKdPd --------------------------
	.section	.nv.info._Z21multi_vector_additioniPKdPd,"",@"SHT_CUDA_INFO"
	.sectionflags	@""
	.align	4


	//----- nvinfo : EIATTR_CUDA_API_VERSION
	.align		4
        /*0000*/ 	.byte	0x04, 0x37
        /*0002*/ 	.short	(.L_47 - .L_46)
.L_46:
        /*0004*/ 	.word	0x00000082


	//----- nvinfo : EIATTR_KPARAM_INFO
	.align		4
.L_47:
        /*0008*/ 	.byte	0x04, 0x17
        /*000a*/ 	.short	(.L_49 - .L_48)
.L_48:
        /*000c*/ 	.word	0x00000000
        /*0010*/ 	.short	0x0002
        /*0012*/ 	.short	0x0010
        /*0014*/ 	.byte	0x00, 0xf5, 0x21, 0x00


	//----- nvinfo : EIATTR_KPARAM_INFO
	.align		4
.L_49:
        /*0018*/ 	.byte	0x04, 0x17
        /*001a*/ 	.short	(.L_51 - .L_50)
.L_50:
        /*001c*/ 	.word	0x00000000
        /*0020*/ 	.short	0x0001
        /*0022*/ 	.short	0x0008
        /*0024*/ 	.byte	0x00, 0xf5, 0x21, 0x00


	//----- nvinfo : EIATTR_KPARAM_INFO
	.align		4
.L_51:
        /*0028*/ 	.byte	0x04, 0x17
        /*002a*/ 	.short	(.L_53 - .L_52)
.L_52:
        /*002c*/ 	.word	0x00000000
        /*0030*/ 	.short	0x0000
        /*0032*/ 	.short	0x0000
        /*0034*/ 	.byte	0x00, 0xf0, 0x11, 0x00


	//----- nvinfo : EIATTR_SPARSE_MMA_MASK
	.align		4
.L_53:
        /*0038*/ 	.byte	0x03, 0x50
        /*003a*/ 	.short	0x0000


	//----- nvinfo : EIATTR_MAXREG_COUNT
	.align		4
        /*003c*/ 	.byte	0x03, 0x1b
        /*003e*/ 	.short	0x00ff


	//----- nvinfo : EIATTR_MERCURY_ISA_VERSION
	.align		4
        /*0040*/ 	.byte	0x03, 0x5f
        /*0042*/ 	.short	0x0101


	//----- nvinfo : EIATTR_VRC_CTA_INIT_COUNT
	.align		4
        /*0044*/ 	.byte	0x02, 0x4a
	.zero		1
	.zero		1


	//----- nvinfo : EIATTR_EXIT_INSTR_OFFSETS
	.align		4
        /*0048*/ 	.byte	0x04, 0x1c
        /*004a*/ 	.short	(.L_55 - .L_54)


	//   ....[0]....
.L_54:
        /*004c*/ 	.word	0x000000c0


	//   ....[1]....
        /*0050*/ 	.word	0x00000170


	//----- nvinfo : EIATTR_CBANK_PARAM_SIZE
	.align		4
.L_55:
        /*0054*/ 	.byte	0x03, 0x19
        /*0056*/ 	.short	0x0018


	//----- nvinfo : EIATTR_PARAM_CBANK
	.align		4
        /*0058*/ 	.byte	0x04, 0x0a
        /*005a*/ 	.short	(.L_57 - .L_56)
	.align		4
.L_56:
        /*005c*/ 	.word	index@(.nv.constant0._Z21multi_vector_additioniPKdPd)
        /*0060*/ 	.short	0x0380
        /*0062*/ 	.short	0x0018


	//----- nvinfo : EIATTR_SW_WAR
	.align		4
.L_57:
        /*0064*/ 	.byte	0x04, 0x36
        /*0066*/ 	.short	(.L_59 - .L_58)
.L_58:
        /*0068*/ 	.word	0x00000008
.L_59:


//--------------------- .nv.callgraph             --------------------------
	.section	.nv.callgraph,"",@"SHT_CUDA_CALLGRAPH"
	.align	4
	.sectionentsize	8
	.align		4
        /*0000*/ 	.word	0x00000000
	.align		4
        /*0004*/ 	.word	0xffffffff
	.align		4
        /*0008*/ 	.word	0x00000000
	.align		4
        /*000c*/ 	.word	0xfffffffe
	.align		4
        /*0010*/ 	.word	0x00000000
	.align		4
        /*0014*/ 	.word	0xfffffffd
	.align		4
        /*0018*/ 	.word	0x00000000
	.align		4
        /*001c*/ 	.word	0xfffffffc


//--------------------- .text._Z35multi_vector_addition_dynamic_shmemiPKdPd --------------------------
	.section	.text._Z35multi_vector_addition_dynamic_shmemiPKdPd,"ax",@progbits
	.align	128
        .global         _Z35multi_vector_addition_dynamic_shmemiPKdPd
        .type           _Z35multi_vector_addition_dynamic_shmemiPKdPd,@function
        .size           _Z35multi_vector_addition_dynamic_shmemiPKdPd,(.L_x_3 - _Z35multi_vector_addition_dynamic_shmemiPKdPd)
        .other          _Z35multi_vector_addition_dynamic_shmemiPKdPd,@"STO_CUDA_ENTRY STV_DEFAULT"
_Z35multi_vector_addition_dynamic_shmemiPKdPd:
.text._Z35multi_vector_addition_dynamic_shmemiPKdPd:
[----:B------:R-:W-:Y:S01]  /*0000*/  LDC R1, c[0x0][0x37c] ;  /* 0x0000df00ff017b82 */ /* 0x000fe20000000800 */
[----:B------:R-:W0:Y:S07]  /*0010*/  S2R R8, SR_TID.X ;  /* 0x0000000000087919 */ /* 0x000e2e0000002100 */
[----:B------:R-:W0:Y:S01]  /*0020*/  S2UR UR4, SR_CTAID.X ;  /* 0x00000000000479c3 */ /* 0x000e220000002500 */
[----:B------:R-:W1:Y:S01]  /*0030*/  LDCU UR8, c[0x0][0x380] ;  /* 0x00007000ff0877ac */ /* 0x000e620008000800 */
[----:B------:R-:W2:Y:S06]  /*0040*/  LDCU.64 UR6, c[0x0][0x358] ;  /* 0x00006b00ff0677ac */ /* 0x000eac0008000a00 */
[----:B------:R-:W0:Y:S02]  /*0050*/  LDC R5, c[0x0][0x360] ;  /* 0x0000d800ff057b82 */ /* 0x000e240000000800 */
[----:B0-----:R-:W-:-:S05]  /*0060*/  IMAD R5, R5, UR4, R8 ;  /* 0x0000000405057c24 */ /* 0x001fca000f8e0208 */
[----:B-1----:R-:W-:-:S13]  /*0070*/  ISETP.GE.AND P0, PT, R5, UR8, PT ;  /* 0x0000000805007c0c */ /* 0x002fda000bf06270 */
[----:B------:R-:W0:Y:S02]  /*0080*/  @!P0 LDC.64 R2, c[0x0][0x388] ;  /* 0x0000e200ff028b82 */ /* 0x000e240000000a00 */
[----:B0-----:R-:W-:-:S06]  /*0090*/  @!P0 IMAD.WIDE R2, R5, 0x8, R2 ;  /* 0x0000000805028825 */ /* 0x001fcc00078e0202 */
[----:B--2---:R-:W2:Y:S01]  /*00a0*/  @!P0 LDG.E.64 R2, desc[UR6][R2.64] ;  /* 0x0000000602028981 */ /* 0x004ea2000c1e1b00 */
[----:B------:R-:W0:Y:S01]  /*00b0*/  S2UR UR4, SR_CTAID.Y ;  /* 0x00000000000479c3 */ /* 0x000e220000002600 */
[----:B------:R-:W0:Y:S07]  /*00c0*/  S2R R7, SR_TID.Y ;  /* 0x0000000000077919 */ /* 0x000e2e0000002200 */
[----:B------:R-:W0:Y:S08]  /*00d0*/  LDC R0, c[0x0][0x364] ;  /* 0x0000d900ff007b82 */ /* 0x000e300000000800 */
[----:B------:R-:W1:Y:S01]  /*00e0*/  S2UR UR5, SR_CgaCtaId ;  /* 0x00000000000579c3 */ /* 0x000e620000008800 */
[----:B0-----:R-:W-:Y:S01]  /*00f0*/  IMAD R0, R0, UR4, R7 ;  /* 0x0000000400007c24 */ /* 0x001fe2000f8e0207 */
[----:B------:R-:W-:-:S02]  /*0100*/  UMOV UR4, 0x400 ;  /* 0x0000040000047882 */ /* 0x000fc40000000000 */
[----:B-1----:R-:W-:Y:S02]  /*0110*/  ULEA UR4, UR5, UR4, 0x18 ;  /* 0x0000000405047291 */ /* 0x002fe4000f8ec0ff */
[----:B------:R-:W-:-:S04]  /*0120*/  VIMNMX R4, PT, PT, R5, R0, !PT ;  /* 0x0000000005047248 */ /* 0x000fc80007fe0100 */
[----:B------:R-:W-:Y:S02]  /*0130*/  ISETP.GE.AND P1, PT, R4, UR8, PT ;  /* 0x0000000804007c0c */ /* 0x000fe4000bf26270 */
[----:B------:R-:W-:Y:S01]  /*0140*/  LEA R8, R8, UR4, 0x2 ;  /* 0x0000000408087c11 */ /* 0x000fe2000f8e10ff */
[----:B--2---:R-:W0:Y:S04]  /*0150*/  @!P0 F2F.F32.F64 R7, R2 ;  /* 0x0000000200078310 */ /* 0x004e280000301000 */
[----:B0-----:R0:W-:Y:S01]  /*0160*/  @!P0 STS [R8], R7 ;  /* 0x0000000708008388 */ /* 0x0011e20000000800 */
[----:B------:R-:W-:Y:S06]  /*0170*/  BAR.SYNC.DEFER_BLOCKING 0x0 ;  /* 0x0000000000007b1d */ /* 0x000fec0000010000 */
[----:B------:R-:W-:Y:S05]  /*0180*/  @P1 EXIT ;  /* 0x000000000000194d */ /* 0x000fea0003800000 */
[----:B------:R-:W1:Y:S01]  /*0190*/  LDC.64 R2, c[0x0][0x390] ;  /* 0x0000e400ff027b82 */ /* 0x000e620000000a00 */
[----:B------:R-:W-:Y:S01]  /*01a0*/  IMAD R5, R0, UR8, R5 ;  /* 0x0000000800057c24 */ /* 0x000fe2000f8e0205 */
[----:B------:R-:W0:Y:S03]  /*01b0*/  LDS R6, [R8] ;  /* 0x0000000008067984 */ /* 0x000e260000000800 */
[----:B-1----:R-:W-:-:S05]  /*01c0*/  IMAD.WIDE R2, R5, 0x8, R2 ;  /* 0x0000000805027825 */ /* 0x002fca00078e0202 */
[----:B------:R-:W2:Y:S01]  /*01d0*/  LDG.E.64 R4, desc[UR6][R2.64] ;  /* 0x0000000602047981 */ /* 0x000ea2000c1e1b00 */
[----:B0-----:R-:W2:Y:S02]  /*01e0*/  F2F.F64.F32 R6, R6 ;  /* 0x0000000600067310 */ /* 0x001ea40000201800 */
[----:B--2---:R-:W-:-:S07]  /*01f0*/  DADD R4, R4, R6 ;  /* 0x0000000004047229 */ /* 0x004fce0000000006 */
[----:B------:R-:W-:Y:S01]  /*0200*/  STG.E.64 desc[UR6][R2.64], R4 ;  /* 0x0000000402007986 */ /* 0x000fe2000c101b06 */
[----:B------:R-:W-:Y:S05]  /*0210*/  EXIT ;  /* 0x000000000000794d */ /* 0x000fea0003800000 */
.L_x_0:
[----:B------:R-:W-:-:S00]  /*0220*/  BRA `(.L_x_0) ;  /* 0xfffffffc00fc7947 */ /* 0x000fc0000383ffff */
[----:B------:R-:W-:-:S00]  /*0230*/  NOP ;  /* 0x0000000000007918 */ /* 0x000fc00000000000 */
        /* <DEDUP_REMOVED lines=12> */
.L_x_3:


//--------------------- .text._Z27multi_vector_addition_shmemiPKdPd --------------------------
	.section	.text._Z27multi_vector_addition_shmemiPKdPd,"ax",@progbits
	.align	128
        .global         _Z27multi_vector_addition_shmemiPKdPd
        .type           _Z27multi_vector_addition_shmemiPKdPd,@function
        .size           _Z27multi_vector_addition_shmemiPKdPd,(.L_x_4 - _Z27multi_vector_addition_shmemiPKdPd)
        .other          _Z27multi_vector_addition_shmemiPKdPd,@"STO_CUDA_ENTRY STV_DEFAULT"
_Z27multi_vector_addition_shmemiPKdPd:
.text._Z27multi_vector_addition_shmemiPKdPd:
        /* <DEDUP_REMOVED lines=20> */
[----:B------:R-:W-:-:S05]  /*0140*/  LEA R7, R6, UR4, 0x3 ;  /* 0x0000000406077c11 */ /* 0x000fca000f8e18ff */
[----:B--2---:R0:W-:Y:S01]  /*0150*/  @!P0 STS.64 [R7], R2 ;  /* 0x0000000207008388 */ /* 0x0041e20000000a00 */
[----:B------:R-:W-:Y:S06]  /*0160*/  BAR.SYNC.DEFER_BLOCKING 0x0 ;  /* 0x0000000000007b1d */ /* 0x000fec0000010000 */
[----:B------:R-:W-:Y:S05]  /*0170*/  @P1 EXIT ;  /* 0x000000000000194d */ /* 0x000fea0003800000 */
[----:B0-----:R-:W0:Y:S01]  /*0180*/  LDC.64 R2, c[0x0][0x390] ;  /* 0x0000e400ff027b82 */ /* 0x001e220000000a00 */
[----:B------:R-:W-:Y:S01]  /*0190*/  IMAD R5, R0, UR8, R5 ;  /* 0x0000000800057c24 */ /* 0x000fe2000f8e0205 */
[----:B------:R-:W1:Y:S03]  /*01a0*/  LDS.64 R6, [R7] ;  /* 0x0000000007067984 */ /* 0x000e660000000a00 */
[----:B0-----:R-:W-:-:S05]  /*01b0*/  IMAD.WIDE R2, R5, 0x8, R2 ;  /* 0x0000000805027825 */ /* 0x001fca00078e0202 */
[----:B------:R-:W1:Y:S02]  /*01c0*/  LDG.E.64 R4, desc[UR6][R2.64] ;  /* 0x0000000602047981 */ /* 0x000e64000c1e1b00 */
[----:B-1----:R-:W-:-:S07]  /*01d0*/  DADD R4, R4, R6 ;  /* 0x0000000004047229 */ /* 0x002fce0000000006 */
[----:B------:R-:W-:Y:S01]  /*01e0*/  STG.E.64 desc[UR6][R2.64], R4 ;  /* 0x0000000402007986 */ /* 0x000fe2000c101b06 */
[----:B------:R-:W-:Y:S05]  /*01f0*/  EXIT ;  /* 0x000000000000794d */ /* 0x000fea0003800000 */
.L_x_1:
        /* <DEDUP_REMOVED lines=16> */
.L_x_4:


//--------------------- .text._Z21multi_vector_additioniPKdPd --------------------------
	.section	.text._Z21multi_vector_additioniPKdPd,"ax",@progbits
	.align	128
        .global         _Z21multi_vector_additioniPKdPd
        .type           _Z21multi_vector_additioniPKdPd,@function
        .size           _Z21multi_vector_additioniPKdPd,(.L_x_5 - _Z21multi_vector_additioniPKdPd)
        .other          _Z21multi_vector_additioniPKdPd,@"STO_CUDA_ENTRY STV_DEFAULT"
_Z21multi_vector_additioniPKdPd:
.text._Z21multi_vector_additioniPKdPd:
[----:B------:R-:W-:Y:S01]  /*0000*/  LDC R1, c[0x0][0x37c] ;  /* 0x0000df00ff017b82 */ /* 0x000fe20000000800 */
[----:B------:R-:W0:Y:S07]  /*0010*/  S2R R0, SR_TID.X ;  /* 0x0000000000007919 */ /* 0x000e2e0000002100 */
[----:B------:R-:W0:Y:S01]  /*0020*/  S2UR UR4, SR_CTAID.X ;  /* 0x00000000000479c3 */ /* 0x000e220000002500 */
[----:B------:R-:W1:Y:S01]  /*0030*/  LDCU UR6, c[0x0][0x380] ;  /* 0x00007000ff0677ac */ /* 0x000e620008000800 */
[----:B------:R-:W2:Y:S06]  /*0040*/  S2R R3, SR_TID.Y ;  /* 0x0000000000037919 */ /* 0x000eac0000002200 */
[----:B------:R-:W0:Y:S08]  /*0050*/  LDC R5, c[0x0][0x360] ;  /* 0x0000d800ff057b82 */ /* 0x000e300000000800 */
[----:B------:R-:W2:Y:S08]  /*0060*/  S2UR UR5, SR_CTAID.Y ;  /* 0x00000000000579c3 */ /* 0x000eb00000002600 */
[----:B------:R-:W2:Y:S01]  /*0070*/  LDC R2, c[0x0][0x364] ;  /* 0x0000d900ff027b82 */ /* 0x000ea20000000800 */
[----:B0-----:R-:W-:-:S02]  /*0080*/  IMAD R5, R5, UR4, R0 ;  /* 0x0000000405057c24 */ /* 0x001fc4000f8e0200 */
[----:B--2---:R-:W-:-:S05]  /*0090*/  IMAD R0, R2, UR5, R3 ;  /* 0x0000000502007c24 */ /* 0x004fca000f8e0203 */
[----:B------:R-:W-:-:S04]  /*00a0*/  VIMNMX R2, PT, PT, R5, R0, !PT ;  /* 0x0000000005027248 */ /* 0x000fc80007fe0100 */
[----:B-1----:R-:W-:-:S13]  /*00b0*/  ISETP.GE.AND P0, PT, R2, UR6, PT ;  /* 0x0000000602007c0c */ /* 0x002fda000bf06270 */
[----:B------:R-:W-:Y:S05]  /*00c0*/  @P0 EXIT ;  /* 0x000000000000094d */ /* 0x000fea0003800000 */
[----:B------:R-:W0:Y:S01]  /*00d0*/  LDC.64 R6, c[0x0][0x388] ;  /* 0x0000e200ff067b82 */ /* 0x000e220000000a00 */
[----:B------:R-:W1:Y:S01]  /*00e0*/  LDCU.64 UR4, c[0x0][0x358] ;  /* 0x00006b00ff0477ac */ /* 0x000e620008000a00 */
[----:B------:R-:W-:-:S06]  /*00f0*/  IMAD R9, R0, UR6, R5 ;  /* 0x0000000600097c24 */ /* 0x000fcc000f8e0205 */
[----:B------:R-:W2:Y:S01]  /*0100*/  LDC.64 R2, c[0x0][0x390] ;  /* 0x0000e400ff027b82 */ /* 0x000ea20000000a00 */
[----:B0-----:R-:W-:-:S06]  /*0110*/  IMAD.WIDE R6, R5, 0x8, R6 ;  /* 0x0000000805067825 */ /* 0x001fcc00078e0206 */
[----:B-1----:R-:W3:Y:S01]  /*0120*/  LDG.E.64 R6, desc[UR4][R6.64] ;  /* 0x0000000406067981 */ /* 0x002ee2000c1e1b00 */
[----:B--2---:R-:W-:-:S05]  /*0130*/  IMAD.WIDE R2, R9, 0x8, R2 ;  /* 0x0000000809027825 */ /* 0x004fca00078e0202 */
[----:B------:R-:W3:Y:S02]  /*0140*/  LDG.E.64 R4, desc[UR4][R2.64] ;  /* 0x0000000402047981 */ /* 0x000ee4000c1e1b00 */
[----:B---3--:R-:W-:-:S07]  /*0150*/  DADD R4, R4, R6 ;  /* 0x0000000004047229 */ /* 0x008fce0000000006 */
[----:B------:R-:W-:Y:S01]  /*0160*/  STG.E.64 desc[UR4][R2.64], R4 ;  /* 0x0000000402007986 */ /* 0x000fe2000c101b04 */
[----:B------:R-:W-:Y:S05]  /*0170*/  EXIT ;  /* 0x000000000000794d */ /* 0x000fea0003800000 */
.L_x_2:
        /* <DEDUP_REMOVED lines=16> */
.L_x_5:


//--------------------- .nv.shared._Z35multi_vector_addition_dynamic_shmemiPKdPd --------------------------
	.section	.nv.shared._Z35multi_vector_addition_dynamic_shmemiPKdPd,"aw",@nobits
	.sectionflags	@""
	.align	16
	.zero		1024


//--------------------- .nv.shared.reserved.0     --------------------------
	.section	.nv.shared.reserved.0,"aw",@nobits
	.weak		__nv_reservedSMEM_offset_0_alias
	.size		__nv_reservedSMEM_offset_0_alias, 0, 64
	.other		__nv_reservedSMEM_offset_0_alias,@"STO_CUDA_RESERVED_SHARED STV_DEFAULT"
__nv_reservedSMEM_offset_0_alias:
	.zero		0
	.zero		64


//--------------------- .nv.shared._Z27multi_vector_addition_shmemiPKdPd --------------------------
	.section	.nv.shared._Z27multi_vector_addition_shmemiPKdPd,"aw",@nobits
	.sectionflags	@""
	.align	16
.nv.shared._Z27multi_vector_addition_shmemiPKdPd:
	.zero		1280


//--------------------- .nv.shared._Z21multi_vector_additioniPKdPd --------------------------
	.section	.nv.shared._Z21multi_vector_additioniPKdPd,"aw",@nobits
	.sectionflags	@""
	.align	16
	.zero		1024


//--------------------- .nv.constant0._Z35multi_vector_addition_dynamic_shmemiPKdPd --------------------------
	.section	.nv.constant0._Z35multi_vector_addition_dynamic_shmemiPKdPd,"a",@progbits
	.sectionflags	@""
	.align	4
.nv.constant0._Z35multi_vector_addition_dynamic_shmemiPKdPd:
	.zero		920


//--------------------- .nv.constant0._Z27multi_vector_addition_shmemiPKdPd --------------------------
	.section	.nv.constant0._Z27multi_vector_addition_shmemiPKdPd,"a",@progbits
	.sectionflags	@""
	.align	4
.nv.constant0._Z27multi_vector_addition_shmemiPKdPd:
	.zero		920


//--------------------- .nv.constant0._Z21multi_vector_additioniPKdPd --------------------------
	.section	.nv.constant0._Z21multi_vector_additioniPKdPd,"a",@progbits
	.sectionflags	@""
	.align	4
.nv.constant0._Z21multi_vector_additioniPKdPd:
	.zero		920


//--------------------- SYMBOLS --------------------------

	.type		.nv.reservedSmem.offset0,@object
	.size		.nv.reservedSmem.offset0,0x4
	.type		.nv.reservedSmem.cap,@object
	.size		.nv.reservedSmem.cap,0x4
